//
// Generated by NVIDIA NVVM Compiler
//
// Compiler Build ID: CL-36424714
// Cuda compilation tools, release 13.0, V13.0.88
// Based on NVVM 20.0.0
//

.version 9.0
.target sm_100
.address_size 64

	// .globl	_Z17linearLayerKernelPKfS0_S0_Pfii

.visible .entry _Z17linearLayerKernelPKfS0_S0_Pfii(
	.param .u64 .ptr .align 1 _Z17linearLayerKernelPKfS0_S0_Pfii_param_0,
	.param .u64 .ptr .align 1 _Z17linearLayerKernelPKfS0_S0_Pfii_param_1,
	.param .u64 .ptr .align 1 _Z17linearLayerKernelPKfS0_S0_Pfii_param_2,
	.param .u64 .ptr .align 1 _Z17linearLayerKernelPKfS0_S0_Pfii_param_3,
	.param .u32 _Z17linearLayerKernelPKfS0_S0_Pfii_param_4,
	.param .u32 _Z17linearLayerKernelPKfS0_S0_Pfii_param_5
)
{
	.reg .pred 	%p<11>;
	.reg .b32 	%r<38>;
	.reg .b32 	%f<114>;
	.reg .b64 	%rd<61>;

	ld.param.u64 	%rd11, [_Z17linearLayerKernelPKfS0_S0_Pfii_param_0];
	ld.param.u64 	%rd12, [_Z17linearLayerKernelPKfS0_S0_Pfii_param_1];
	ld.param.u64 	%rd9, [_Z17linearLayerKernelPKfS0_S0_Pfii_param_2];
	ld.param.u64 	%rd10, [_Z17linearLayerKernelPKfS0_S0_Pfii_param_3];
	ld.param.u32 	%r23, [_Z17linearLayerKernelPKfS0_S0_Pfii_param_4];
	ld.param.u32 	%r24, [_Z17linearLayerKernelPKfS0_S0_Pfii_param_5];
	cvta.to.global.u64 	%rd1, %rd12;
	cvta.to.global.u64 	%rd2, %rd11;
	mov.u32 	%r25, %ctaid.x;
	mov.u32 	%r26, %ntid.x;
	mov.u32 	%r27, %tid.x;
	mad.lo.s32 	%r1, %r25, %r26, %r27;
	setp.ge.s32 	%p1, %r1, %r24;
	@%p1 bra 	$L__BB0_15;
	setp.lt.s32 	%p2, %r23, 1;
	mov.f32 	%f113, 0f00000000;
	@%p2 bra 	$L__BB0_14;
	and.b32  	%r2, %r23, 15;
	setp.lt.u32 	%p3, %r23, 16;
	mov.f32 	%f113, 0f00000000;
	mov.b32 	%r34, 0;
	@%p3 bra 	$L__BB0_5;
	and.b32  	%r34, %r23, 2147483632;
	neg.s32 	%r32, %r34;
	shl.b32 	%r5, %r24, 4;
	add.s64 	%rd59, %rd2, 32;
	mov.f32 	%f113, 0f00000000;
	mul.wide.s32 	%rd15, %r24, 4;
	mov.u32 	%r31, %r1;
$L__BB0_4:
	.pragma "nounroll";
	ld.global.f32 	%f18, [%rd59+-32];
	mul.wide.s32 	%rd13, %r31, 4;
	add.s64 	%rd14, %rd1, %rd13;
	ld.global.f32 	%f19, [%rd14];
	fma.rn.f32 	%f20, %f18, %f19, %f113;
	ld.global.f32 	%f21, [%rd59+-28];
	add.s64 	%rd16, %rd14, %rd15;
	ld.global.f32 	%f22, [%rd16];
	fma.rn.f32 	%f23, %f21, %f22, %f20;
	ld.global.f32 	%f24, [%rd59+-24];
	add.s64 	%rd17, %rd16, %rd15;
	ld.global.f32 	%f25, [%rd17];
	fma.rn.f32 	%f26, %f24, %f25, %f23;
	ld.global.f32 	%f27, [%rd59+-20];
	add.s64 	%rd18, %rd17, %rd15;
	ld.global.f32 	%f28, [%rd18];
	fma.rn.f32 	%f29, %f27, %f28, %f26;
	ld.global.f32 	%f30, [%rd59+-16];
	add.s64 	%rd19, %rd18, %rd15;
	ld.global.f32 	%f31, [%rd19];
	fma.rn.f32 	%f32, %f30, %f31, %f29;
	ld.global.f32 	%f33, [%rd59+-12];
	add.s64 	%rd20, %rd19, %rd15;
	ld.global.f32 	%f34, [%rd20];
	fma.rn.f32 	%f35, %f33, %f34, %f32;
	ld.global.f32 	%f36, [%rd59+-8];
	add.s64 	%rd21, %rd20, %rd15;
	ld.global.f32 	%f37, [%rd21];
	fma.rn.f32 	%f38, %f36, %f37, %f35;
	ld.global.f32 	%f39, [%rd59+-4];
	add.s64 	%rd22, %rd21, %rd15;
	ld.global.f32 	%f40, [%rd22];
	fma.rn.f32 	%f41, %f39, %f40, %f38;
	ld.global.f32 	%f42, [%rd59];
	add.s64 	%rd23, %rd22, %rd15;
	ld.global.f32 	%f43, [%rd23];
	fma.rn.f32 	%f44, %f42, %f43, %f41;
	ld.global.f32 	%f45, [%rd59+4];
	add.s64 	%rd24, %rd23, %rd15;
	ld.global.f32 	%f46, [%rd24];
	fma.rn.f32 	%f47, %f45, %f46, %f44;
	ld.global.f32 	%f48, [%rd59+8];
	add.s64 	%rd25, %rd24, %rd15;
	ld.global.f32 	%f49, [%rd25];
	fma.rn.f32 	%f50, %f48, %f49, %f47;
	ld.global.f32 	%f51, [%rd59+12];
	add.s64 	%rd26, %rd25, %rd15;
	ld.global.f32 	%f52, [%rd26];
	fma.rn.f32 	%f53, %f51, %f52, %f50;
	ld.global.f32 	%f54, [%rd59+16];
	add.s64 	%rd27, %rd26, %rd15;
	ld.global.f32 	%f55, [%rd27];
	fma.rn.f32 	%f56, %f54, %f55, %f53;
	ld.global.f32 	%f57, [%rd59+20];
	add.s64 	%rd28, %rd27, %rd15;
	ld.global.f32 	%f58, [%rd28];
	fma.rn.f32 	%f59, %f57, %f58, %f56;
	ld.global.f32 	%f60, [%rd59+24];
	add.s64 	%rd29, %rd28, %rd15;
	ld.global.f32 	%f61, [%rd29];
	fma.rn.f32 	%f62, %f60, %f61, %f59;
	ld.global.f32 	%f63, [%rd59+28];
	add.s64 	%rd30, %rd29, %rd15;
	ld.global.f32 	%f64, [%rd30];
	fma.rn.f32 	%f113, %f63, %f64, %f62;
	add.s32 	%r32, %r32, 16;
	add.s32 	%r31, %r31, %r5;
	add.s64 	%rd59, %rd59, 64;
	setp.ne.s32 	%p4, %r32, 0;
	@%p4 bra 	$L__BB0_4;
$L__BB0_5:
	setp.eq.s32 	%p5, %r2, 0;
	@%p5 bra 	$L__BB0_14;
	and.b32  	%r11, %r23, 7;
	setp.lt.u32 	%p6, %r2, 8;
	@%p6 bra 	$L__BB0_8;
	mul.wide.u32 	%rd31, %r34, 4;
	add.s64 	%rd32, %rd2, %rd31;
	ld.global.f32 	%f66, [%rd32];
	mad.lo.s32 	%r29, %r34, %r24, %r1;
	mul.wide.s32 	%rd33, %r29, 4;
	add.s64 	%rd34, %rd1, %rd33;
	ld.global.f32 	%f67, [%rd34];
	fma.rn.f32 	%f68, %f66, %f67, %f113;
	ld.global.f32 	%f69, [%rd32+4];
	mul.wide.s32 	%rd35, %r24, 4;
	add.s64 	%rd36, %rd34, %rd35;
	ld.global.f32 	%f70, [%rd36];
	fma.rn.f32 	%f71, %f69, %f70, %f68;
	ld.global.f32 	%f72, [%rd32+8];
	add.s64 	%rd37, %rd36, %rd35;
	ld.global.f32 	%f73, [%rd37];
	fma.rn.f32 	%f74, %f72, %f73, %f71;
	ld.global.f32 	%f75, [%rd32+12];
	add.s64 	%rd38, %rd37, %rd35;
	ld.global.f32 	%f76, [%rd38];
	fma.rn.f32 	%f77, %f75, %f76, %f74;
	ld.global.f32 	%f78, [%rd32+16];
	add.s64 	%rd39, %rd38, %rd35;
	ld.global.f32 	%f79, [%rd39];
	fma.rn.f32 	%f80, %f78, %f79, %f77;
	ld.global.f32 	%f81, [%rd32+20];
	add.s64 	%rd40, %rd39, %rd35;
	ld.global.f32 	%f82, [%rd40];
	fma.rn.f32 	%f83, %f81, %f82, %f80;
	ld.global.f32 	%f84, [%rd32+24];
	add.s64 	%rd41, %rd40, %rd35;
	ld.global.f32 	%f85, [%rd41];
	fma.rn.f32 	%f86, %f84, %f85, %f83;
	ld.global.f32 	%f87, [%rd32+28];
	add.s64 	%rd42, %rd41, %rd35;
	ld.global.f32 	%f88, [%rd42];
	fma.rn.f32 	%f113, %f87, %f88, %f86;
	add.s32 	%r34, %r34, 8;
$L__BB0_8:
	setp.eq.s32 	%p7, %r11, 0;
	@%p7 bra 	$L__BB0_14;
	and.b32  	%r14, %r23, 3;
	setp.lt.u32 	%p8, %r11, 4;
	@%p8 bra 	$L__BB0_11;
	mul.wide.u32 	%rd43, %r34, 4;
	add.s64 	%rd44, %rd2, %rd43;
	ld.global.f32 	%f90, [%rd44];
	mad.lo.s32 	%r30, %r34, %r24, %r1;
	mul.wide.s32 	%rd45, %r30, 4;
	add.s64 	%rd46, %rd1, %rd45;
	ld.global.f32 	%f91, [%rd46];
	fma.rn.f32 	%f92, %f90, %f91, %f113;
	ld.global.f32 	%f93, [%rd44+4];
	mul.wide.s32 	%rd47, %r24, 4;
	add.s64 	%rd48, %rd46, %rd47;
	ld.global.f32 	%f94, [%rd48];
	fma.rn.f32 	%f95, %f93, %f94, %f92;
	ld.global.f32 	%f96, [%rd44+8];
	add.s64 	%rd49, %rd48, %rd47;
	ld.global.f32 	%f97, [%rd49];
	fma.rn.f32 	%f98, %f96, %f97, %f95;
	ld.global.f32 	%f99, [%rd44+12];
	add.s64 	%rd50, %rd49, %rd47;
	ld.global.f32 	%f100, [%rd50];
	fma.rn.f32 	%f113, %f99, %f100, %f98;
	add.s32 	%r34, %r34, 4;
$L__BB0_11:
	setp.eq.s32 	%p9, %r14, 0;
	@%p9 bra 	$L__BB0_14;
	mad.lo.s32 	%r37, %r34, %r24, %r1;
	mul.wide.u32 	%rd51, %r34, 4;
	add.s64 	%rd60, %rd2, %rd51;
	neg.s32 	%r36, %r14;
$L__BB0_13:
	.pragma "nounroll";
	ld.global.f32 	%f101, [%rd60];
	mul.wide.s32 	%rd52, %r37, 4;
	add.s64 	%rd53, %rd1, %rd52;
	ld.global.f32 	%f102, [%rd53];
	fma.rn.f32 	%f113, %f101, %f102, %f113;
	add.s32 	%r37, %r37, %r24;
	add.s64 	%rd60, %rd60, 4;
	add.s32 	%r36, %r36, 1;
	setp.ne.s32 	%p10, %r36, 0;
	@%p10 bra 	$L__BB0_13;
$L__BB0_14:
	cvta.to.global.u64 	%rd54, %rd9;
	mul.wide.s32 	%rd55, %r1, 4;
	add.s64 	%rd56, %rd54, %rd55;
	ld.global.f32 	%f103, [%rd56];
	add.f32 	%f104, %f113, %f103;
	cvta.to.global.u64 	%rd57, %rd10;
	add.s64 	%rd58, %rd57, %rd55;
	st.global.f32 	[%rd58], %f104;
$L__BB0_15:
	ret;

}


// ===== COMPILED SASS (sm_100) =====

	.target	sm_100

	.elftype	@"ET_EXEC"


//--------------------- .note.nv.tkinfo           --------------------------
	.section	.note.nv.tkinfo,"",@"SHT_NOTE"
	.sectionflags	@"SHF_NOTE_NV_TKINFO"
	.tkinfo
        /*0018*/ 	.word	0x00000002
        /*0030*/ 	.string	""
        /*0030*/ 	.string	"ptxas"
        /*0030*/ 	.string	"Cuda compilation tools, release 13.0, V13.0.88"
        /*0030*/ 	.string	"Build cuda_13.0.r13.0/compiler.36424714_0"
        /*0030*/ 	.string	"-arch sm_100 -m 64 "



//--------------------- .note.nv.cuinfo           --------------------------
	.section	.note.nv.cuinfo,"",@"SHT_NOTE"
	.sectionflags	@"SHF_NOTE_NV_CUINFO"
        /*0018*/ 	.short	0x0002
        /*001a*/ 	.short	0x0064
        /*001c*/ 	.short	0x0082
	.zero		2


//--------------------- .nv.info                  --------------------------
	.section	.nv.info,"",@"SHT_CUDA_INFO"
	.align	4


	//----- nvinfo : EIATTR_REGCOUNT
	.align		4
        /*0000*/ 	.byte	0x04, 0x2f
        /*0002*/ 	.short	(.L_1 - .L_0)
	.align		4
.L_0:
        /*0004*/ 	.word	index@(_Z17linearLayerKernelPKfS0_S0_Pfii)
        /*0008*/ 	.word	0x00000020


	//----- nvinfo : EIATTR_FRAME_SIZE
	.align		4
.L_1:
        /*000c*/ 	.byte	0x04, 0x11
        /*000e*/ 	.short	(.L_3 - .L_2)
	.align		4
.L_2:
        /*0010*/ 	.word	index@(_Z17linearLayerKernelPKfS0_S0_Pfii)
        /*0014*/ 	.word	0x00000000


	//----- nvinfo : EIATTR_MIN_STACK_SIZE
	.align		4
.L_3:
        /*0018*/ 	.byte	0x04, 0x12
        /*001a*/ 	.short	(.L_5 - .L_4)
	.align		4
.L_4:
        /*001c*/ 	.word	index@(_Z17linearLayerKernelPKfS0_S0_Pfii)
        /*0020*/ 	.word	0x00000000
.L_5:


//--------------------- .nv.compat                --------------------------
	.section	.nv.compat,"",@"SHT_CUDA_COMPAT_INFO"
	.align	4
        /*0000*/ 	.byte	0x02, 0x09, 0x00, 0x00, 0x02, 0x02, 0x01, 0x00, 0x02, 0x05, 0x05, 0x00, 0x03, 0x07, 0x01, 0x01
        /*0010*/ 	.byte	0x02, 0x03, 0x00, 0x00, 0x02, 0x06, 0x01, 0x00, 0x04, 0x0b, 0x08, 0x00, 0x09, 0x00, 0x00, 0x00
        /*0020*/ 	.byte	0x00, 0x00, 0x00, 0x00


//--------------------- .nv.info._Z17linearLayerKernelPKfS0_S0_Pfii --------------------------
	.section	.nv.info._Z17linearLayerKernelPKfS0_S0_Pfii,"",@"SHT_CUDA_INFO"
	.sectionflags	@""
	.align	4


	//----- nvinfo : EIATTR_CUDA_API_VERSION
	.align		4
        /*0000*/ 	.byte	0x04, 0x37
        /*0002*/ 	.short	(.L_7 - .L_6)
.L_6:
        /*0004*/ 	.word	0x00000082


	//----- nvinfo : EIATTR_KPARAM_INFO
	.align		4
.L_7:
        /*0008*/ 	.byte	0x04, 0x17
        /*000a*/ 	.short	(.L_9 - .L_8)
.L_8:
        /*000c*/ 	.word	0x00000000
        /*0010*/ 	.short	0x0005
        /*0012*/ 	.short	0x0024
        /*0014*/ 	.byte	0x00, 0xf0, 0x11, 0x00


	//----- nvinfo : EIATTR_KPARAM_INFO
	.align		4
.L_9:
        /*0018*/ 	.byte	0x04, 0x17
        /*001a*/ 	.short	(.L_11 - .L_10)
.L_10:
        /*001c*/ 	.word	0x00000000
        /*0020*/ 	.short	0x0004
        /*0022*/ 	.short	0x0020
        /*0024*/ 	.byte	0x00, 0xf0, 0x11, 0x00


	//----- nvinfo : EIATTR_KPARAM_INFO
	.align		4
.L_11:
        /*0028*/ 	.byte	0x04, 0x17
        /*002a*/ 	.short	(.L_13 - .L_12)
.L_12:
        /*002c*/ 	.word	0x00000000
        /*0030*/ 	.short	0x0003
        /*0032*/ 	.short	0x0018
        /*0034*/ 	.byte	0x00, 0xf5, 0x21, 0x00


	//----- nvinfo : EIATTR_KPARAM_INFO
	.align		4
.L_13:
        /*0038*/ 	.byte	0x04, 0x17
        /*003a*/ 	.short	(.L_15 - .L_14)
.L_14:
        /*003c*/ 	.word	0x00000000
        /*0040*/ 	.short	0x0002
        /*0042*/ 	.short	0x0010
        /*0044*/ 	.byte	0x00, 0xf5, 0x21, 0x00


	//----- nvinfo : EIATTR_KPARAM_INFO
	.align		4
.L_15:
        /*0048*/ 	.byte	0x04, 0x17
        /*004a*/ 	.short	(.L_17 - .L_16)
.L_16:
        /*004c*/ 	.word	0x00000000
        /*0050*/ 	.short	0x0001
        /*0052*/ 	.short	0x0008
        /*0054*/ 	.byte	0x00, 0xf5, 0x21, 0x00


	//----- nvinfo : EIATTR_KPARAM_INFO
	.align		4
.L_17:
        /*0058*/ 	.byte	0x04, 0x17
        /*005a*/ 	.short	(.L_19 - .L_18)
.L_18:
        /*005c*/ 	.word	0x00000000
        /*0060*/ 	.short	0x0000
        /*0062*/ 	.short	0x0000
        /*0064*/ 	.byte	0x00, 0xf5, 0x21, 0x00


	//----- nvinfo : EIATTR_SPARSE_MMA_MASK
	.align		4
.L_19:
        /*0068*/ 	.byte	0x03, 0x50
        /*006a*/ 	.short	0x0000


	//----- nvinfo : EIATTR_MAXREG_COUNT
	.align		4
        /*006c*/ 	.byte	0x03, 0x1b
        /*006e*/ 	.short	0x00ff


	//----- nvinfo : EIATTR_MERCURY_ISA_VERSION
	.align		4
        /*0070*/ 	.byte	0x03, 0x5f
        /*0072*/ 	.short	0x0101


	//----- nvinfo : EIATTR_VRC_CTA_INIT_COUNT
	.align		4
        /*0074*/ 	.byte	0x02, 0x4a
	.zero		1
	.zero		1


	//----- nvinfo : EIATTR_EXIT_INSTR_OFFSETS
	.align		4
        /*0078*/ 	.byte	0x04, 0x1c
        /*007a*/ 	.short	(.L_21 - .L_20)


	//   ....[0]....
.L_20:
        /*007c*/ 	.word	0x00000070


	//   ....[1]....
        /*0080*/ 	.word	0x00000c10


	//----- nvinfo : EIATTR_CBANK_PARAM_SIZE
	.align		4
.L_21:
        /*0084*/ 	.byte	0x03, 0x19
        /*0086*/ 	.short	0x0028


	//----- nvinfo : EIATTR_PARAM_CBANK
	.align		4
        /*0088*/ 	.byte	0x04, 0x0a
        /*008a*/ 	.short	(.L_23 - .L_22)
	.align		4
.L_22:
        /*008c*/ 	.word	index@(.nv.constant0._Z17linearLayerKernelPKfS0_S0_Pfii)
        /*0090*/ 	.short	0x0380
        /*0092*/ 	.short	0x0028


	//----- nvinfo : EIATTR_SW_WAR
	.align		4
.L_23:
        /*0094*/ 	.byte	0x04, 0x36
        /*0096*/ 	.short	(.L_25 - .L_24)
.L_24:
        /*0098*/ 	.word	0x00000008
.L_25:


//--------------------- .nv.callgraph             --------------------------
	.section	.nv.callgraph,"",@"SHT_CUDA_CALLGRAPH"
	.align	4
	.sectionentsize	8
	.align		4
        /*0000*/ 	.word	0x00000000
	.align		4
        /*0004*/ 	.word	0xffffffff
	.align		4
        /*0008*/ 	.word	0x00000000
	.align		4
        /*000c*/ 	.word	0xfffffffe
	.align		4
        /*0010*/ 	.word	0x00000000
	.align		4
        /*0014*/ 	.word	0xfffffffd
	.align		4
        /*0018*/ 	.word	0x00000000
	.align		4
        /*001c*/ 	.word	0xfffffffc


//--------------------- .text._Z17linearLayerKernelPKfS0_S0_Pfii --------------------------
	.section	.text._Z17linearLayerKernelPKfS0_S0_Pfii,"ax",@progbits
	.align	128
        .global         _Z17linearLayerKernelPKfS0_S0_Pfii
        .type           _Z17linearLayerKernelPKfS0_S0_Pfii,@function
        .size           _Z17linearLayerKernelPKfS0_S0_Pfii,(.L_x_7 - _Z17linearLayerKernelPKfS0_S0_Pfii)
        .other          _Z17linearLayerKernelPKfS0_S0_Pfii,@"STO_CUDA_ENTRY STV_DEFAULT"
_Z17linearLayerKernelPKfS0_S0_Pfii:
.text._Z17linearLayerKernelPKfS0_S0_Pfii:
[----:B------:R-:W-:Y:S01]  /*0000*/  LDC R1, c[0x0][0x37c] ;  /* 0x0000df00ff017b82 */ /* 0x000fe20000000800 */
[----:B------:R-:W0:Y:S07]  /*0010*/  S2R R2, SR_TID.X ;  /* 0x0000000000027919 */ /* 0x000e2e0000002100 */
[----:B------:R-:W0:Y:S08]  /*0020*/  S2UR UR4, SR_CTAID.X ;  /* 0x00000000000479c3 */ /* 0x000e300000002500 */
[----:B------:R-:W0:Y:S08]  /*0030*/  LDC R3, c[0x0][0x360] ;  /* 0x0000d800ff037b82 */ /* 0x000e300000000800 */
[----:B------:R-:W1:Y:S01]  /*0040*/  LDC R0, c[0x0][0x3a4] ;  /* 0x0000e900ff007b82 */ /* 0x000e620000000800 */
[----:B0-----:R-:W-:-:S05]  /*0050*/  IMAD R3, R3, UR4, R2 ;  /* 0x0000000403037c24 */ /* 0x001fca000f8e0202 */
[----:B-1----:R-:W-:-:S13]  /*0060*/  ISETP.GE.AND P0, PT, R3, R0, PT ;  /* 0x000000000300720c */ /* 0x002fda0003f06270 */
[----:B------:R-:W-:Y:S05]  /*0070*/  @P0 EXIT ;  /* 0x000000000000094d */ /* 0x000fea0003800000 */
[----:B------:R-:W0:Y:S01]  /*0080*/  LDCU UR6, c[0x0][0x3a0] ;  /* 0x00007400ff0677ac */ /* 0x000e220008000800 */
[----:B------:R-:W-:Y:S01]  /*0090*/  HFMA2 R17, -RZ, RZ, 0, 0 ;  /* 0x00000000ff117431 */ /* 0x000fe200000001ff */
[----:B------:R-:W1:Y:S01]  /*00a0*/  LDCU.64 UR10, c[0x0][0x358] ;  /* 0x00006b00ff0a77ac */ /* 0x000e620008000a00 */
[----:B0-----:R-:W-:-:S09]  /*00b0*/  UISETP.GE.AND UP0, UPT, UR6, 0x1, UPT ;  /* 0x000000010600788c */ /* 0x001fd2000bf06270 */
[----:B-1----:R-:W-:Y:S05]  /*00c0*/  BRA.U !UP0, `(.L_x_0) ;  /* 0x0000000908b47547 */ /* 0x002fea000b800000 */
[----:B------:R-:W-:Y:S01]  /*00d0*/  UISETP.GE.U32.AND UP1, UPT, UR6, 0x10, UPT ;  /* 0x000000100600788c */ /* 0x000fe2000bf26070 */
[----:B------:R-:W-:Y:S01]  /*00e0*/  MOV R17, RZ ;  /* 0x000000ff00117202 */ /* 0x000fe20000000f00 */
[----:B------:R-:W-:Y:S01]  /*00f0*/  ULOP3.LUT UR7, UR6, 0xf, URZ, 0xc0, !UPT ;  /* 0x0000000f06077892 */ /* 0x000fe2000f8ec0ff */
[----:B------:R-:W-:-:S03]  /*0100*/  MOV R2, RZ ;  /* 0x000000ff00027202 */ /* 0x000fc60000000f00 */
[----:B------:R-:W-:-:S03]  /*0110*/  UISETP.NE.AND UP0, UPT, UR7, URZ, UPT ;  /* 0x000000ff0700728c */ /* 0x000fc6000bf05270 */
[----:B------:R-:W-:Y:S08]  /*0120*/  BRA.U !UP1, `(.L_x_1) ;  /* 0x0000000509447547 */ /* 0x000ff0000b800000 */
[----:B------:R-:W0:Y:S01]  /*0130*/  LDCU.64 UR4, c[0x0][0x380] ;  /* 0x00007000ff0477ac */ /* 0x000e220008000a00 */
[----:B------:R-:W-:Y:S02]  /*0140*/  MOV R17, RZ ;  /* 0x000000ff00117202 */ /* 0x000fe40000000f00 */
[----:B------:R-:W-:Y:S01]  /*0150*/  MOV R5, R3 ;  /* 0x0000000300057202 */ /* 0x000fe20000000f00 */
[----:B------:R-:W-:-:S04]  /*0160*/  ULOP3.LUT UR8, UR6, 0x7ffffff0, URZ, 0xc0, !UPT ;  /* 0x7ffffff006087892 */ /* 0x000fc8000f8ec0ff */
[----:B------:R-:W-:Y:S02]  /*0170*/  UIADD3 UR9, UPT, UPT, -UR8, URZ, URZ ;  /* 0x000000ff08097290 */ /* 0x000fe4000fffe1ff */
[----:B------:R-:W-:Y:S01]  /*0180*/  MOV R2, UR8 ;  /* 0x0000000800027c02 */ /* 0x000fe20008000f00 */
[----:B0-----:R-:W-:-:S04]  /*0190*/  UIADD3 UR4, UP1, UPT, UR4, 0x20, URZ ;  /* 0x0000002004047890 */ /* 0x001fc8000ff3e0ff */
[----:B------:R-:W-:Y:S02]  /*01a0*/  UIADD3.X UR5, UPT, UPT, URZ, UR5, URZ, UP1, !UPT ;  /* 0x00000005ff057290 */ /* 0x000fe40008ffe4ff */
[----:B------:R-:W-:-:S04]  /*01b0*/  MOV R10, UR4 ;  /* 0x00000004000a7c02 */ /* 0x000fc80008000f00 */
[----:B------:R-:W-:-:S07]  /*01c0*/  MOV R11, UR5 ;  /* 0x00000005000b7c02 */ /* 0x000fce0008000f00 */
.L_x_2:
[----:B------:R-:W0:Y:S01]  /*01d0*/  LDC.64 R8, c[0x0][0x388] ;  /* 0x0000e200ff087b82 */ /* 0x000e220000000a00 */
[----:B------:R-:W2:Y:S04]  /*01e0*/  LDG.E R26, desc[UR10][R10.64+-0x20] ;  /* 0xffffe00a0a1a7981 */ /* 0x000ea8000c1e1900 */
[----:B------:R-:W3:Y:S04]  /*01f0*/  LDG.E R19, desc[UR10][R10.64+-0x1c] ;  /* 0xffffe40a0a137981 */ /* 0x000ee8000c1e1900 */
[----:B------:R-:W4:Y:S04]  /*0200*/  LDG.E R27, desc[UR10][R10.64+-0x18] ;  /* 0xffffe80a0a1b7981 */ /* 0x000f28000c1e1900 */
[----:B------:R-:W5:Y:S04]  /*0210*/  LDG.E R4, desc[UR10][R10.64+-0x14] ;  /* 0xffffec0a0a047981 */ /* 0x000f68000c1e1900 */
[----:B------:R-:W5:Y:S01]  /*0220*/  LDG.E R20, desc[UR10][R10.64+-0x8] ;  /* 0xfffff80a0a147981 */ /* 0x000f62000c1e1900 */
[----:B0-----:R-:W-:-:S05]  /*0230*/  IMAD.WIDE R8, R5, 0x4, R8 ;  /* 0x0000000405087825 */ /* 0x001fca00078e0208 */
[----:B------:R-:W2:Y:S01]  /*0240*/  LDG.E R16, desc[UR10][R8.64] ;  /* 0x0000000a08107981 */ /* 0x000ea2000c1e1900 */
[----:B------:R-:W-:-:S05]  /*0250*/  IMAD.WIDE R12, R0, 0x4, R8 ;  /* 0x00000004000c7825 */ /* 0x000fca00078e0208 */
[----:B------:R-:W3:Y:S01]  /*0260*/  LDG.E R18, desc[UR10][R12.64] ;  /* 0x0000000a0c127981 */ /* 0x000ee2000c1e1900 */
[----:B------:R-:W-:-:S03]  /*0270*/  IMAD.WIDE R22, R0, 0x4, R12 ;  /* 0x0000000400167825 */ /* 0x000fc600078e020c */
[----:B------:R-:W5:Y:S01]  /*0280*/  LDG.E R9, desc[UR10][R10.64+-0x10] ;  /* 0xfffff00a0a097981 */ /* 0x000f62000c1e1900 */
[----:B------:R-:W-:-:S03]  /*0290*/  IMAD.WIDE R14, R0, 0x4, R22 ;  /* 0x00000004000e7825 */ /* 0x000fc600078e0216 */
[----:B------:R-:W4:Y:S04]  /*02a0*/  LDG.E R24, desc[UR10][R22.64] ;  /* 0x0000000a16187981 */ /* 0x000f28000c1e1900 */
[----:B------:R-:W5:Y:S01]  /*02b0*/  LDG.E R7, desc[UR10][R14.64] ;  /* 0x0000000a0e077981 */ /* 0x000f62000c1e1900 */
[----:B------:R-:W-:-:S03]  /*02c0*/  IMAD.WIDE R28, R0, 0x4, R14 ;  /* 0x00000004001c7825 */ /* 0x000fc600078e020e */
[----:B------:R-:W5:Y:S04]  /*02d0*/  LDG.E R8, desc[UR10][R10.64+-0xc] ;  /* 0xfffff40a0a087981 */ /* 0x000f68000c1e1900 */
[----:B------:R0:W5:Y:S02]  /*02e0*/  LDG.E R6, desc[UR10][R28.64] ;  /* 0x0000000a1c067981 */ /* 0x000164000c1e1900 */
[----:B0-----:R-:W-:-:S05]  /*02f0*/  IMAD.WIDE R28, R0, 0x4, R28 ;  /* 0x00000004001c7825 */ /* 0x001fca00078e021c */
[----:B------:R-:W5:Y:S01]  /*0300*/  LDG.E R21, desc[UR10][R28.64] ;  /* 0x0000000a1c157981 */ /* 0x000f62000c1e1900 */
[----:B------:R-:W-:-:S05]  /*0310*/  IMAD.WIDE R22, R0, 0x4, R28 ;  /* 0x0000000400167825 */ /* 0x000fca00078e021c */
[----:B------:R0:W5:Y:S01]  /*0320*/  LDG.E R25, desc[UR10][R22.64] ;  /* 0x0000000a16197981 */ /* 0x000162000c1e1900 */
[----:B------:R-:W-:-:S03]  /*0330*/  IMAD.WIDE R12, R0, 0x4, R22 ;  /* 0x00000004000c7825 */ /* 0x000fc600078e0216 */
[----:B------:R-:W5:Y:S01]  /*0340*/  LDG.E R29, desc[UR10][R10.64+-0x4] ;  /* 0xfffffc0a0a1d7981 */ /* 0x000f62000c1e1900 */
[----:B------:R-:W-:-:S03]  /*0350*/  IMAD.WIDE R14, R0, 0x4, R12 ;  /* 0x00000004000e7825 */ /* 0x000fc600078e020c */
[----:B------:R-:W5:Y:S04]  /*0360*/  LDG.E R12, desc[UR10][R12.64] ;  /* 0x0000000a0c0c7981 */ /* 0x000f68000c1e1900 */
[----:B------:R-:W5:Y:S01]  /*0370*/  LDG.E R13, desc[UR10][R10.64+0x8] ;  /* 0x0000080a0a0d7981 */ /* 0x000f62000c1e1900 */
[----:B--2---:R-:W-:Y:S01]  /*0380*/  FFMA R26, R26, R16, R17 ;  /* 0x000000101a1a7223 */ /* 0x004fe20000000011 */
[C---:B------:R-:W-:Y:S02]  /*0390*/  IMAD.WIDE R16, R0.reuse, 0x4, R14 ;  /* 0x0000000400107825 */ /* 0x040fe400078e020e */
[----:B------:R-:W2:Y:S02]  /*03a0*/  LDG.E R14, desc[UR10][R14.64] ;  /* 0x0000000a0e0e7981 */ /* 0x000ea4000c1e1900 */
[----:B---3--:R-:W-:Y:S01]  /*03b0*/  FFMA R26, R19, R18, R26 ;  /* 0x00000012131a7223 */ /* 0x008fe2000000001a */
[----:B------:R-:W-:-:S02]  /*03c0*/  IMAD.WIDE R18, R0, 0x4, R16 ;  /* 0x0000000400127825 */ /* 0x000fc400078e0210 */
[----:B------:R-:W3:Y:S02]  /*03d0*/  LDG.E R16, desc[UR10][R16.64] ;  /* 0x0000000a10107981 */ /* 0x000ee4000c1e1900 */
[----:B0-----:R-:W-:-:S04]  /*03e0*/  IMAD.WIDE R22, R0, 0x4, R18 ;  /* 0x0000000400167825 */ /* 0x001fc800078e0212 */
[----:B----4-:R-:W-:Y:S01]  /*03f0*/  FFMA R27, R27, R24, R26 ;  /* 0x000000181b1b7223 */ /* 0x010fe2000000001a */
[----:B------:R-:W4:Y:S04]  /*0400*/  LDG.E R18, desc[UR10][R18.64] ;  /* 0x0000000a12127981 */ /* 0x000f28000c1e1900 */
[----:B------:R-:W2:Y:S01]  /*0410*/  LDG.E R24, desc[UR10][R10.64] ;  /* 0x0000000a0a187981 */ /* 0x000ea2000c1e1900 */
[----:B-----5:R-:W-:Y:S01]  /*0420*/  FFMA R28, R4, R7, R27 ;  /* 0x00000007041c7223 */ /* 0x020fe2000000001b */
[C---:B------:R-:W-:Y:S02]  /*0430*/  IMAD.WIDE R26, R0.reuse, 0x4, R22 ;  /* 0x00000004001a7825 */ /* 0x040fe400078e0216 */
[----:B------:R-:W3:Y:S02]  /*0440*/  LDG.E R4, desc[UR10][R10.64+0x4] ;  /* 0x0000040a0a047981 */ /* 0x000ee4000c1e1900 */
[----:B------:R-:W-:Y:S01]  /*0450*/  FFMA R9, R9, R6, R28 ;  /* 0x0000000609097223 */ /* 0x000fe2000000001c */
[----:B------:R-:W-:Y:S01]  /*0460*/  IMAD.WIDE R6, R0, 0x4, R26 ;  /* 0x0000000400067825 */ /* 0x000fe200078e021a */
[----:B------:R-:W5:Y:S04]  /*0470*/  LDG.E R22, desc[UR10][R22.64] ;  /* 0x0000000a16167981 */ /* 0x000f68000c1e1900 */
[----:B------:R-:W5:Y:S04]  /*0480*/  LDG.E R15, desc[UR10][R10.64+0xc] ;  /* 0x00000c0a0a0f7981 */ /* 0x000f68000c1e1900 */
[----:B------:R-:W5:Y:S04]  /*0490*/  LDG.E R26, desc[UR10][R26.64] ;  /* 0x0000000a1a1a7981 */ /* 0x000f68000c1e1900 */
[----:B------:R-:W5:Y:S01]  /*04a0*/  LDG.E R17, desc[UR10][R10.64+0x10] ;  /* 0x0000100a0a117981 */ /* 0x000f62000c1e1900 */
[----:B------:R-:W-:Y:S01]  /*04b0*/  FFMA R21, R8, R21, R9 ;  /* 0x0000001508157223 */ /* 0x000fe20000000009 */
[----:B------:R-:W-:-:S02]  /*04c0*/  IMAD.WIDE R8, R0, 0x4, R6 ;  /* 0x0000000400087825 */ /* 0x000fc400078e0206 */
[----:B------:R0:W5:Y:S04]  /*04d0*/  LDG.E R6, desc[UR10][R6.64] ;  /* 0x0000000a06067981 */ /* 0x000168000c1e1900 */
[----:B------:R-:W5:Y:S04]  /*04e0*/  LDG.E R23, desc[UR10][R10.64+0x14] ;  /* 0x0000140a0a177981 */ /* 0x000f68000c1e1900 */
[----:B------:R-:W5:Y:S01]  /*04f0*/  LDG.E R19, desc[UR10][R8.64] ;  /* 0x0000000a08137981 */ /* 0x000f62000c1e1900 */
[----:B0-----:R-:W-:Y:S01]  /*0500*/  FFMA R7, R20, R25, R21 ;  /* 0x0000001914077223 */ /* 0x001fe20000000015 */
[----:B------:R-:W-:-:S02]  /*0510*/  IMAD.WIDE R20, R0, 0x4, R8 ;  /* 0x0000000400147825 */ /* 0x000fc400078e0208 */
[----:B------:R-:W5:Y:S04]  /*0520*/  LDG.E R28, desc[UR10][R10.64+0x18] ;  /* 0x0000180a0a1c7981 */ /* 0x000f68000c1e1900 */
[----:B------:R0:W5:Y:S04]  /*0530*/  LDG.E R25, desc[UR10][R10.64+0x1c] ;  /* 0x00001c0a0a197981 */ /* 0x000168000c1e1900 */
[----:B------:R-:W5:Y:S01]  /*0540*/  LDG.E R20, desc[UR10][R20.64] ;  /* 0x0000000a14147981 */ /* 0x000f62000c1e1900 */
[----:B------:R-:W-:Y:S01]  /*0550*/  FFMA R29, R29, R12, R7 ;  /* 0x0000000c1d1d7223 */ /* 0x000fe20000000007 */
[----:B------:R-:W-:-:S04]  /*0560*/  UIADD3 UR9, UPT, UPT, UR9, 0x10, URZ ;  /* 0x0000001009097890 */ /* 0x000fc8000fffe0ff */
[----:B------:R-:W-:Y:S01]  /*0570*/  UISETP.NE.AND UP1, UPT, UR9, URZ, UPT ;  /* 0x000000ff0900728c */ /* 0x000fe2000bf25270 */
[----:B0-----:R-:W-:Y:S02]  /*0580*/  IADD3 R10, P0, PT, R10, 0x40, RZ ;  /* 0x000000400a0a7810 */ /* 0x001fe40007f1e0ff */
[----:B------:R-:W-:Y:S02]  /*0590*/  LEA R5, R0, R5, 0x4 ;  /* 0x0000000500057211 */ /* 0x000fe400078e20ff */
[----:B------:R-:W-:Y:S01]  /*05a0*/  IADD3.X R11, PT, PT, RZ, R11, RZ, P0, !PT ;  /* 0x0000000bff0b7210 */ /* 0x000fe200007fe4ff */
[----:B--2---:R-:W-:-:S04]  /*05b0*/  FFMA R29, R24, R14, R29 ;  /* 0x0000000e181d7223 */ /* 0x004fc8000000001d */
[----:B---3--:R-:W-:-:S04]  /*05c0*/  FFMA R4, R4, R16, R29 ;  /* 0x0000001004047223 */ /* 0x008fc8000000001d */
[----:B----4-:R-:W-:-:S04]  /*05d0*/  FFMA R4, R13, R18, R4 ;  /* 0x000000120d047223 */ /* 0x010fc80000000004 */
[----:B-----5:R-:W-:-:S04]  /*05e0*/  FFMA R4, R15, R22, R4 ;  /* 0x000000160f047223 */ /* 0x020fc80000000004 */
[----:B------:R-:W-:-:S04]  /*05f0*/  FFMA R4, R17, R26, R4 ;  /* 0x0000001a11047223 */ /* 0x000fc80000000004 */
[----:B------:R-:W-:-:S04]  /*0600*/  FFMA R23, R23, R6, R4 ;  /* 0x0000000617177223 */ /* 0x000fc80000000004 */
[----:B------:R-:W-:-:S04]  /*0610*/  FFMA R28, R28, R19, R23 ;  /* 0x000000131c1c7223 */ /* 0x000fc80000000017 */
[----:B------:R-:W-:Y:S01]  /*0620*/  FFMA R17, R25, R20, R28 ;  /* 0x0000001419117223 */ /* 0x000fe2000000001c */
[----:B------:R-:W-:Y:S06]  /*0630*/  BRA.U UP1, `(.L_x_2) ;  /* 0xfffffff901e47547 */ /* 0x000fec000b83ffff */
.L_x_1:
[----:B------:R-:W-:Y:S05]  /*0640*/  BRA.U !UP0, `(.L_x_0) ;  /* 0x0000000508547547 */ /* 0x000fea000b800000 */
[----:B------:R-:W-:Y:S02]  /*0650*/  UISETP.GE.U32.AND UP0, UPT, UR7, 0x8, UPT ;  /* 0x000000080700788c */ /* 0x000fe4000bf06070 */
[----:B------:R-:W-:-:S04]  /*0660*/  ULOP3.LUT UR5, UR6, 0x7, URZ, 0xc0, !UPT ;  /* 0x0000000706057892 */ /* 0x000fc8000f8ec0ff */
[----:B------:R-:W-:-:S03]  /*0670*/  UISETP.NE.AND UP1, UPT, UR5, URZ, UPT ;  /* 0x000000ff0500728c */ /* 0x000fc6000bf25270 */
[----:B------:R-:W-:Y:S08]  /*0680*/  BRA.U !UP0, `(.L_x_3) ;  /* 0x0000000108947547 */ /* 0x000ff0000b800000 */
[----:B------:R-:W0:Y:S01]  /*0690*/  LDC.64 R12, c[0x0][0x388] ;  /* 0x0000e200ff0c7b82 */ /* 0x000e220000000a00 */
[----:B------:R-:W-:-:S07]  /*06a0*/  IMAD R7, R2, R0, R3 ;  /* 0x0000000002077224 */ /* 0x000fce00078e0203 */
[----:B------:R-:W1:Y:S01]  /*06b0*/  LDC.64 R4, c[0x0][0x380] ;  /* 0x0000e000ff047b82 */ /* 0x000e620000000a00 */
[----:B0-----:R-:W-:-:S05]  /*06c0*/  IMAD.WIDE R12, R7, 0x4, R12 ;  /* 0x00000004070c7825 */ /* 0x001fca00078e020c */
[----:B------:R0:W2:Y:S01]  /*06d0*/  LDG.E R16, desc[UR10][R12.64] ;  /* 0x0000000a0c107981 */ /* 0x0000a2000c1e1900 */
[----:B------:R-:W-:-:S04]  /*06e0*/  IMAD.WIDE R14, R0, 0x4, R12 ;  /* 0x00000004000e7825 */ /* 0x000fc800078e020c */
[----:B-1----:R-:W-:Y:S01]  /*06f0*/  IMAD.WIDE.U32 R4, R2, 0x4, R4 ;  /* 0x0000000402047825 */ /* 0x002fe200078e0004 */
[----:B------:R1:W3:Y:S03]  /*0700*/  LDG.E R20, desc[UR10][R14.64] ;  /* 0x0000000a0e147981 */ /* 0x0002e6000c1e1900 */
[C---:B------:R-:W-:Y:S01]  /*0710*/  IMAD.WIDE R22, R0.reuse, 0x4, R14 ;  /* 0x0000000400167825 */ /* 0x040fe200078e020e */
[----:B------:R-:W2:Y:S04]  /*0720*/  LDG.E R18, desc[UR10][R4.64] ;  /* 0x0000000a04127981 */ /* 0x000ea8000c1e1900 */
[----:B------:R-:W3:Y:S01]  /*0730*/  LDG.E R19, desc[UR10][R4.64+0x4] ;  /* 0x0000040a04137981 */ /* 0x000ee2000c1e1900 */
[----:B------:R-:W-:-:S03]  /*0740*/  IMAD.WIDE R8, R0, 0x4, R22 ;  /* 0x0000000400087825 */ /* 0x000fc600078e0216 */
[----:B------:R-:W4:Y:S01]  /*0750*/  LDG.E R22, desc[UR10][R22.64] ;  /* 0x0000000a16167981 */ /* 0x000f22000c1e1900 */
[----:B------:R-:W-:-:S03]  /*0760*/  IMAD.WIDE R10, R0, 0x4, R8 ;  /* 0x00000004000a7825 */ /* 0x000fc600078e0208 */
[----:B------:R-:W4:Y:S04]  /*0770*/  LDG.E R21, desc[UR10][R4.64+0x8] ;  /* 0x0000080a04157981 */ /* 0x000f28000c1e1900 */
[----:B------:R-:W5:Y:S01]  /*0780*/  LDG.E R9, desc[UR10][R8.64] ;  /* 0x0000000a08097981 */ /* 0x000f62000c1e1900 */
[----:B------:R-:W-:-:S03]  /*0790*/  IMAD.WIDE R6, R0, 0x4, R10 ;  /* 0x0000000400067825 */ /* 0x000fc600078e020a */
[----:B------:R-:W5:Y:S01]  /*07a0*/  LDG.E R24, desc[UR10][R4.64+0xc] ;  /* 0x00000c0a04187981 */ /* 0x000f62000c1e1900 */
[----:B0-----:R-:W-:-:S03]  /*07b0*/  IMAD.WIDE R12, R0, 0x4, R6 ;  /* 0x00000004000c7825 */ /* 0x001fc600078e0206 */
[----:B------:R-:W5:Y:S04]  /*07c0*/  LDG.E R10, desc[UR10][R10.64] ;  /* 0x0000000a0a0a7981 */ /* 0x000f68000c1e1900 */
[----:B------:R-:W5:Y:S01]  /*07d0*/  LDG.E R25, desc[UR10][R4.64+0x10] ;  /* 0x0000100a04197981 */ /* 0x000f62000c1e1900 */
[----:B-1----:R-:W-:-:S03]  /*07e0*/  IMAD.WIDE R14, R0, 0x4, R12 ;  /* 0x00000004000e7825 */ /* 0x002fc600078e020c */
[----:B------:R-:W5:Y:S04]  /*07f0*/  LDG.E R7, desc[UR10][R6.64] ;  /* 0x0000000a06077981 */ /* 0x000f68000c1e1900 */
[----:B------:R-:W5:Y:S04]  /*0800*/  LDG.E R26, desc[UR10][R4.64+0x14] ;  /* 0x0000140a041a7981 */ /* 0x000f68000c1e1900 */
[----:B------:R-:W5:Y:S04]  /*0810*/  LDG.E R12, desc[UR10][R12.64] ;  /* 0x0000000a0c0c7981 */ /* 0x000f68000c1e1900 */
[----:B------:R-:W5:Y:S04]  /*0820*/  LDG.E R23, desc[UR10][R4.64+0x18] ;  /* 0x0000180a04177981 */ /* 0x000f68000c1e1900 */
[----:B------:R-:W5:Y:S04]  /*0830*/  LDG.E R14, desc[UR10][R14.64] ;  /* 0x0000000a0e0e7981 */ /* 0x000f68000c1e1900 */
[----:B------:R-:W5:Y:S01]  /*0840*/  LDG.E R8, desc[UR10][R4.64+0x1c] ;  /* 0x00001c0a04087981 */ /* 0x000f62000c1e1900 */
[----:B------:R-:W-:Y:S01]  /*0850*/  IADD3 R2, PT, PT, R2, 0x8, RZ ;  /* 0x0000000802027810 */ /* 0x000fe20007ffe0ff */
[----:B--2---:R-:W-:-:S04]  /*0860*/  FFMA R16, R18, R16, R17 ;  /* 0x0000001012107223 */ /* 0x004fc80000000011 */
[----:B---3--:R-:W-:-:S04]  /*0870*/  FFMA R16, R19, R20, R16 ;  /* 0x0000001413107223 */ /* 0x008fc80000000010 */
[----:B----4-:R-:W-:-:S04]  /*0880*/  FFMA R21, R21, R22, R16 ;  /* 0x0000001615157223 */ /* 0x010fc80000000010 */
[----:B-----5:R-:W-:-:S04]  /*0890*/  FFMA R24, R24, R9, R21 ;  /* 0x0000000918187223 */ /* 0x020fc80000000015 */
[----:B------:R-:W-:-:S04]  /*08a0*/  FFMA R25, R25, R10, R24 ;  /* 0x0000000a19197223 */ /* 0x000fc80000000018 */
[----:B------:R-:W-:-:S04]  /*08b0*/  FFMA R26, R26, R7, R25 ;  /* 0x000000071a1a7223 */ /* 0x000fc80000000019 */
[----:B------:R-:W-:-:S04]  /*08c0*/  FFMA R23, R23, R12, R26 ;  /* 0x0000000c17177223 */ /* 0x000fc8000000001a */
[----:B------:R-:W-:-:S07]  /*08d0*/  FFMA R17, R8, R14, R23 ;  /* 0x0000000e08117223 */ /* 0x000fce0000000017 */
.L_x_3:
        /* <DEDUP_REMOVED lines=8> */
[----:B0-----:R-:W-:-:S04]  /*0960*/  IMAD.WIDE R6, R9, 0x4, R6 ;  /* 0x0000000409067825 */ /* 0x001fc800078e0206 */
[----:B------:R-:W-:Y:S02]  /*0970*/  IMAD.WIDE R8, R0, 0x4, R6 ;  /* 0x0000000400087825 */ /* 0x000fe400078e0206 */
[----:B------:R-:W2:Y:S02]  /*0980*/  LDG.E R6, desc[UR10][R6.64] ;  /* 0x0000000a06067981 */ /* 0x000ea4000c1e1900 */
[----:B-1----:R-:W-:-:S04]  /*0990*/  IMAD.WIDE.U32 R4, R2, 0x4, R4 ;  /* 0x0000000402047825 */ /* 0x002fc800078e0004 */
[C---:B------:R-:W-:Y:S01]  /*09a0*/  IMAD.WIDE R10, R0.reuse, 0x4, R8 ;  /* 0x00000004000a7825 */ /* 0x040fe200078e0208 */
[----:B------:R-:W2:Y:S04]  /*09b0*/  LDG.E R14, desc[UR10][R4.64] ;  /* 0x0000000a040e7981 */ /* 0x000ea8000c1e1900 */
[----:B------:R-:W3:Y:S01]  /*09c0*/  LDG.E R8, desc[UR10][R8.64] ;  /* 0x0000000a08087981 */ /* 0x000ee2000c1e1900 */
[----:B------:R-:W-:-:S03]  /*09d0*/  IMAD.WIDE R12, R0, 0x4, R10 ;  /* 0x00000004000c7825 */ /* 0x000fc600078e020a */
[----:B------:R-:W3:Y:S04]  /*09e0*/  LDG.E R15, desc[UR10][R4.64+0x4] ;  /* 0x0000040a040f7981 */ /* 0x000ee8000c1e1900 */
[----:B------:R-:W4:Y:S04]  /*09f0*/  LDG.E R10, desc[UR10][R10.64] ;  /* 0x0000000a0a0a7981 */ /* 0x000f28000c1e1900 */
[----:B------:R-:W4:Y:S04]  /*0a00*/  LDG.E R19, desc[UR10][R4.64+0x8] ;  /* 0x0000080a04137981 */ /* 0x000f28000c1e1900 */
[----:B------:R-:W5:Y:S04]  /*0a10*/  LDG.E R12, desc[UR10][R12.64] ;  /* 0x0000000a0c0c7981 */ /* 0x000f68000c1e1900 */
[----:B------:R-:W5:Y:S01]  /*0a20*/  LDG.E R21, desc[UR10][R4.64+0xc] ;  /* 0x00000c0a04157981 */ /* 0x000f62000c1e1900 */
[----:B------:R-:W-:Y:S01]  /*0a30*/  IADD3 R2, PT, PT, R2, 0x4, RZ ;  /* 0x0000000402027810 */ /* 0x000fe20007ffe0ff */
[----:B--2---:R-:W-:-:S04]  /*0a40*/  FFMA R14, R14, R6, R17 ;  /* 0x000000060e0e7223 */ /* 0x004fc80000000011 */
[----:B---3--:R-:W-:-:S04]  /*0a50*/  FFMA R14, R15, R8, R14 ;  /* 0x000000080f0e7223 */ /* 0x008fc8000000000e */
[----:B----4-:R-:W-:-:S04]  /*0a60*/  FFMA R14, R19, R10, R14 ;  /* 0x0000000a130e7223 */ /* 0x010fc8000000000e */
[----:B-----5:R-:W-:-:S07]  /*0a70*/  FFMA R17, R21, R12, R14 ;  /* 0x0000000c15117223 */ /* 0x020fce000000000e */
.L_x_4:
[----:B------:R-:W-:Y:S05]  /*0a80*/  BRA.U !UP1, `(.L_x_0) ;  /* 0x0000000109447547 */ /* 0x000fea000b800000 */
[----:B------:R-:W0:Y:S01]  /*0a90*/  LDC.64 R4, c[0x0][0x380] ;  /* 0x0000e000ff047b82 */ /* 0x000e220000000a00 */
[----:B------:R-:W-:Y:S01]  /*0aa0*/  IMAD R11, R2, R0, R3 ;  /* 0x00000000020b7224 */ /* 0x000fe200078e0203 */
[----:B------:R-:W-:-:S06]  /*0ab0*/  UIADD3 UR4, UPT, UPT, -UR4, URZ, URZ ;  /* 0x000000ff04047290 */ /* 0x000fcc000fffe1ff */
[----:B------:R-:W1:Y:S01]  /*0ac0*/  LDC.64 R8, c[0x0][0x388] ;  /* 0x0000e200ff087b82 */ /* 0x000e620000000a00 */
[----:B0-----:R-:W-:-:S03]  /*0ad0*/  IMAD.WIDE.U32 R4, R2, 0x4, R4 ;  /* 0x0000000402047825 */ /* 0x001fc600078e0004 */
[----:B------:R-:W-:Y:S02]  /*0ae0*/  MOV R6, R4 ;  /* 0x0000000400067202 */ /* 0x000fe40000000f00 */
[----:B------:R-:W-:-:S07]  /*0af0*/  MOV R7, R5 ;  /* 0x0000000500077202 */ /* 0x000fce0000000f00 */
.L_x_5:
[C---:B-1----:R-:W-:Y:S01]  /*0b00*/  IMAD.WIDE R4, R11.reuse, 0x4, R8 ;  /* 0x000000040b047825 */ /* 0x042fe200078e0208 */
[----:B------:R0:W2:Y:S05]  /*0b10*/  LDG.E R2, desc[UR10][R6.64] ;  /* 0x0000000a06027981 */ /* 0x0000aa000c1e1900 */
[----:B------:R-:W2:Y:S01]  /*0b20*/  LDG.E R4, desc[UR10][R4.64] ;  /* 0x0000000a04047981 */ /* 0x000ea2000c1e1900 */
[----:B------:R-:W-:Y:S01]  /*0b30*/  UIADD3 UR4, UPT, UPT, UR4, 0x1, URZ ;  /* 0x0000000104047890 */ /* 0x000fe2000fffe0ff */
[----:B------:R-:W-:-:S03]  /*0b40*/  IADD3 R11, PT, PT, R11, R0, RZ ;  /* 0x000000000b0b7210 */ /* 0x000fc60007ffe0ff */
[----:B------:R-:W-:Y:S01]  /*0b50*/  UISETP.NE.AND UP0, UPT, UR4, URZ, UPT ;  /* 0x000000ff0400728c */ /* 0x000fe2000bf05270 */
[----:B0-----:R-:W-:-:S04]  /*0b60*/  IADD3 R6, P0, PT, R6, 0x4, RZ ;  /* 0x0000000406067810 */ /* 0x001fc80007f1e0ff */
[----:B------:R-:W-:Y:S01]  /*0b70*/  IADD3.X R7, PT, PT, RZ, R7, RZ, P0, !PT ;  /* 0x00000007ff077210 */ /* 0x000fe200007fe4ff */
[----:B--2---:R-:W-:-:S03]  /*0b80*/  FFMA R17, R2, R4, R17 ;  /* 0x0000000402117223 */ /* 0x004fc60000000011 */
[----:B------:R-:W-:Y:S05]  /*0b90*/  BRA.U UP0, `(.L_x_5) ;  /* 0xfffffffd00d87547 */ /* 0x000fea000b83ffff */
.L_x_0:
[----:B------:R-:W0:Y:S08]  /*0ba0*/  LDC.64 R4, c[0x0][0x390] ;  /* 0x0000e400ff047b82 */ /* 0x000e300000000a00 */
[----:B------:R-:W1:Y:S01]  /*0bb0*/  LDC.64 R6, c[0x0][0x398] ;  /* 0x0000e600ff067b82 */ /* 0x000e620000000a00 */
[----:B0-----:R-:W-:-:S06]  /*0bc0*/  IMAD.WIDE R4, R3, 0x4, R4 ;  /* 0x0000000403047825 */ /* 0x001fcc00078e0204 */
[----:B------:R-:W2:Y:S01]  /*0bd0*/  LDG.E R4, desc[UR10][R4.64] ;  /* 0x0000000a04047981 */ /* 0x000ea2000c1e1900 */
[----:B-1----:R-:W-:-:S04]  /*0be0*/  IMAD.WIDE R2, R3, 0x4, R6 ;  /* 0x0000000403027825 */ /* 0x002fc800078e0206 */
[----:B--2---:R-:W-:-:S05]  /*0bf0*/  FADD R17, R4, R17 ;  /* 0x0000001104117221 */ /* 0x004fca0000000000 */
[----:B------:R-:W-:Y:S01]  /*0c00*/  STG.E desc[UR10][R2.64], R17 ;  /* 0x0000001102007986 */ /* 0x000fe2000c10190a */
[----:B------:R-:W-:Y:S05]  /*0c10*/  EXIT ;  /* 0x000000000000794d */ /* 0x000fea0003800000 */
.L_x_6:
[----:B------:R-:W-:-:S00]  /*0c20*/  BRA `(.L_x_6) ;  /* 0xfffffffc00fc7947 */ /* 0x000fc0000383ffff */
[----:B------:R-:W-:-:S00]  /*0c30*/  NOP ;  /* 0x0000000000007918 */ /* 0x000fc00000000000 */
        /* <DEDUP_REMOVED lines=12> */
.L_x_7:


//--------------------- .nv.shared.reserved.0     --------------------------
	.section	.nv.shared.reserved.0,"aw",@nobits
	.weak		__nv_reservedSMEM_offset_0_alias
	.size		__nv_reservedSMEM_offset_0_alias, 0, 64
	.other		__nv_reservedSMEM_offset_0_alias,@"STO_CUDA_RESERVED_SHARED STV_DEFAULT"
__nv_reservedSMEM_offset_0_alias:
	.zero		0
	.zero		64


//--------------------- .nv.constant0._Z17linearLayerKernelPKfS0_S0_Pfii --------------------------
	.section	.nv.constant0._Z17linearLayerKernelPKfS0_S0_Pfii,"a",@progbits
	.sectionflags	@""
	.align	4
.nv.constant0._Z17linearLayerKernelPKfS0_S0_Pfii:
	.zero		936


//--------------------- SYMBOLS --------------------------

	.type		.nv.reservedSmem.offset0,@object
	.size		.nv.reservedSmem.offset0,0x4
